	.headerflags	@"EF_CUDA_TEXMODE_UNIFIED EF_CUDA_64BIT_ADDRESS EF_CUDA_ACCELERATORS EF_CUDA_SM90 EF_CUDA_VIRTUAL_SM(EF_CUDA_SM90)"
	.elftype	@"ET_EXEC"


//--------------------- .nv.info                  --------------------------
	.section	.nv.info,"",@"SHT_CUDA_INFO"
	.align	4


	//----- nvinfo : EIATTR_REGCOUNT
	.align		4
        /*0000*/ 	.byte	0x04, 0x2f
        /*0002*/ 	.short	(.L_3 - .L_2)
	.align		4
.L_2:
        /*0004*/ 	.word	index@(triton_poi_fused__native_batch_norm_legit_no_training_convolution_7)
        /*0008*/ 	.word	0x00000016


	//----- nvinfo : EIATTR_MIN_STACK_SIZE
	.align		4
.L_3:
        /*000c*/ 	.byte	0x04, 0x12
        /*000e*/ 	.short	(.L_5 - .L_4)
	.align		4
.L_4:
        /*0010*/ 	.word	index@(triton_poi_fused__native_batch_norm_legit_no_training_convolution_7)
        /*0014*/ 	.word	0x00000000


	//----- nvinfo : EIATTR_FRAME_SIZE
	.align		4
.L_5:
        /*0018*/ 	.byte	0x04, 0x11
        /*001a*/ 	.short	(.L_7 - .L_6)
	.align		4
.L_6:
        /*001c*/ 	.word	index@(triton_poi_fused__native_batch_norm_legit_no_training_convolution_7)
        /*0020*/ 	.word	0x00000000


	//----- nvinfo : EIATTR_MIN_STACK_SIZE
	.align		4
.L_7:
        /*0024*/ 	.byte	0x04, 0x12
        /*0026*/ 	.short	(.L_9 - .L_8)
	.align		4
.L_8:
        /*0028*/ 	.word	index@(triton_poi_fused__native_batch_norm_legit_no_training_convolution_7)
        /*002c*/ 	.word	0x00000000
.L_9:


//--------------------- .nv.info.triton_poi_fused__native_batch_norm_legit_no_training_convolution_7 --------------------------
	.section	.nv.info.triton_poi_fused__native_batch_norm_legit_no_training_convolution_7,"",@"SHT_CUDA_INFO"
	.sectionflags	@""
	.align	4


	//----- nvinfo : EIATTR_CUDA_API_VERSION
	.align		4
        /*0000*/ 	.byte	0x04, 0x37
        /*0002*/ 	.short	(.L_11 - .L_10)
.L_10:
        /*0004*/ 	.word	0x0000007c


	//----- nvinfo : EIATTR_KPARAM_INFO
	.align		4
.L_11:
        /*0008*/ 	.byte	0x04, 0x17
        /*000a*/ 	.short	(.L_13 - .L_12)
.L_12:
        /*000c*/ 	.word	0x00000000
        /*0010*/ 	.short	0x0007
        /*0012*/ 	.short	0x0038
        /*0014*/ 	.byte	0x00, 0xf0, 0x11, 0x00


	//----- nvinfo : EIATTR_KPARAM_INFO
	.align		4
.L_13:
        /*0018*/ 	.byte	0x04, 0x17
        /*001a*/ 	.short	(.L_15 - .L_14)
.L_14:
        /*001c*/ 	.word	0x00000000
        /*0020*/ 	.short	0x0006
        /*0022*/ 	.short	0x0030
        /*0024*/ 	.byte	0x00, 0xf4, 0x21, 0x00


	//----- nvinfo : EIATTR_KPARAM_INFO
	.align		4
.L_15:
        /*0028*/ 	.byte	0x04, 0x17
        /*002a*/ 	.short	(.L_17 - .L_16)
.L_16:
        /*002c*/ 	.word	0x00000000
        /*0030*/ 	.short	0x0005
        /*0032*/ 	.short	0x0028
        /*0034*/ 	.byte	0x00, 0xf4, 0x21, 0x00


	//----- nvinfo : EIATTR_KPARAM_INFO
	.align		4
.L_17:
        /*0038*/ 	.byte	0x04, 0x17
        /*003a*/ 	.short	(.L_19 - .L_18)
.L_18:
        /*003c*/ 	.word	0x00000000
        /*0040*/ 	.short	0x0004
        /*0042*/ 	.short	0x0020
        /*0044*/ 	.byte	0x00, 0xf4, 0x21, 0x00


	//----- nvinfo : EIATTR_KPARAM_INFO
	.align		4
.L_19:
        /*0048*/ 	.byte	0x04, 0x17
        /*004a*/ 	.short	(.L_21 - .L_20)
.L_20:
        /*004c*/ 	.word	0x00000000
        /*0050*/ 	.short	0x0003
        /*0052*/ 	.short	0x0018
        /*0054*/ 	.byte	0x00, 0xf4, 0x21, 0x00


	//----- nvinfo : EIATTR_KPARAM_INFO
	.align		4
.L_21:
        /*0058*/ 	.byte	0x04, 0x17
        /*005a*/ 	.short	(.L_23 - .L_22)
.L_22:
        /*005c*/ 	.word	0x00000000
        /*0060*/ 	.short	0x0002
        /*0062*/ 	.short	0x0010
        /*0064*/ 	.byte	0x00, 0xf4, 0x21, 0x00


	//----- nvinfo : EIATTR_KPARAM_INFO
	.align		4
.L_23:
        /*0068*/ 	.byte	0x04, 0x17
        /*006a*/ 	.short	(.L_25 - .L_24)
.L_24:
        /*006c*/ 	.word	0x00000000
        /*0070*/ 	.short	0x0001
        /*0072*/ 	.short	0x0008
        /*0074*/ 	.byte	0x00, 0xf4, 0x21, 0x00


	//----- nvinfo : EIATTR_KPARAM_INFO
	.align		4
.L_25:
        /*0078*/ 	.byte	0x04, 0x17
        /*007a*/ 	.short	(.L_27 - .L_26)
.L_26:
        /*007c*/ 	.word	0x00000000
        /*0080*/ 	.short	0x0000
        /*0082*/ 	.short	0x0000
        /*0084*/ 	.byte	0x00, 0xf4, 0x21, 0x00


	//----- nvinfo : EIATTR_SPARSE_MMA_MASK
	.align		4
.L_27:
        /*0088*/ 	.byte	0x03, 0x50
        /*008a*/ 	.short	0x0000


	//----- nvinfo : EIATTR_MAXREG_COUNT
	.align		4
        /*008c*/ 	.byte	0x03, 0x1b
        /*008e*/ 	.short	0x00ff


	//----- nvinfo : EIATTR_EXIT_INSTR_OFFSETS
	.align		4
        /*0090*/ 	.byte	0x04, 0x1c
        /*0092*/ 	.short	(.L_29 - .L_28)


	//   ....[0]....
.L_28:
        /*0094*/ 	.word	0x00000370


	//----- nvinfo : EIATTR_REQNTID
	.align		4
.L_29:
        /*0098*/ 	.byte	0x04, 0x10
        /*009a*/ 	.short	(.L_31 - .L_30)
.L_30:
        /*009c*/ 	.word	0x00000100
        /*00a0*/ 	.word	0x00000001
        /*00a4*/ 	.word	0x00000001


	//----- nvinfo : EIATTR_CBANK_PARAM_SIZE
	.align		4
.L_31:
        /*00a8*/ 	.byte	0x03, 0x19
        /*00aa*/ 	.short	0x003c


	//----- nvinfo : EIATTR_PARAM_CBANK
	.align		4
        /*00ac*/ 	.byte	0x04, 0x0a
        /*00ae*/ 	.short	(.L_33 - .L_32)
	.align		4
.L_32:
        /*00b0*/ 	.word	index@(.nv.constant0.triton_poi_fused__native_batch_norm_legit_no_training_convolution_7)
        /*00b4*/ 	.short	0x0210
        /*00b6*/ 	.short	0x003c


	//----- nvinfo : EIATTR_SW_WAR
	.align		4
.L_33:
        /*00b8*/ 	.byte	0x04, 0x36
        /*00ba*/ 	.short	(.L_35 - .L_34)
.L_34:
        /*00bc*/ 	.word	0x00000008
.L_35:


//--------------------- .nv.callgraph             --------------------------
	.section	.nv.callgraph,"",@"SHT_CUDA_CALLGRAPH"
	.align	4
	.sectionentsize	8
	.align		4
        /*0000*/ 	.word	0x00000000
	.align		4
        /*0004*/ 	.word	0xffffffff
	.align		4
        /*0008*/ 	.word	0x00000000
	.align		4
        /*000c*/ 	.word	0xfffffffe
	.align		4
        /*0010*/ 	.word	0x00000000
	.align		4
        /*0014*/ 	.word	0xfffffffd
	.align		4
        /*0018*/ 	.word	0x00000000
	.align		4
        /*001c*/ 	.word	0xfffffffc


//--------------------- .nv.constant4             --------------------------
	.section	.nv.constant4,"a",@progbits
	.align	8
	.align		8
.nv.constant4:
        /*0000*/ 	.dword	_$_str
	.align		8
        /*0008*/ 	.dword	_$_str_$_2


//--------------------- .text.triton_poi_fused__native_batch_norm_legit_no_training_convolution_7 --------------------------
	.section	.text.triton_poi_fused__native_batch_norm_legit_no_training_convolution_7,"ax",@progbits
	.align	128
        .global         triton_poi_fused__native_batch_norm_legit_no_training_convolution_7
        .type           triton_poi_fused__native_batch_norm_legit_no_training_convolution_7,@function
        .size           triton_poi_fused__native_batch_norm_legit_no_training_convolution_7,(.L_x_1 - triton_poi_fused__native_batch_norm_legit_no_training_convolution_7)
        .other          triton_poi_fused__native_batch_norm_legit_no_training_convolution_7,@"STO_CUDA_ENTRY STV_DEFAULT"
triton_poi_fused__native_batch_norm_legit_no_training_convolution_7:
.text.triton_poi_fused__native_batch_norm_legit_no_training_convolution_7:
[----:B------:R-:W-:Y:S01]  /*0000*/  LDC R1, c[0x0][0x28] ;  /* 0x00000a00ff017b82 */ /* 0x000fe20000000800 */
[----:B------:R-:W1:Y:S07]  /*0010*/  S2R R0, SR_TID.X ;  /* 0x0000000000007919 */ /* 0x000e6e0000002100 */
[----:B------:R-:W2:Y:S01]  /*0020*/  LDC.64 R14, c[0x0][0x228] ;  /* 0x00008a00ff0e7b82 */ /* 0x000ea20000000a00 */
[----:B------:R-:W-:Y:S01]  /*0030*/  ULDC.64 UR4, c[0x0][0x208] ;  /* 0x0000820000047ab9 */ /* 0x000fe20000000a00 */
[----:B------:R-:W3:Y:S06]  /*0040*/  S2R R5, SR_CTAID.X ;  /* 0x0000000000057919 */ /* 0x000eec0000002500 */
[----:B------:R-:W4:Y:S08]  /*0050*/  LDC.64 R10, c[0x0][0x218] ;  /* 0x00008600ff0a7b82 */ /* 0x000f300000000a00 */
[----:B------:R-:W5:Y:S08]  /*0060*/  LDC.64 R12, c[0x0][0x220] ;  /* 0x00008800ff0c7b82 */ /* 0x000f700000000a00 */
[----:B------:R-:W5:Y:S01]  /*0070*/  LDC.64 R16, c[0x0][0x230] ;  /* 0x00008c00ff107b82 */ /* 0x000f620000000a00 */
[----:B-1----:R-:W-:-:S02]  /*0080*/  SHF.L.U32 R0, R0, 0x1, RZ ;  /* 0x0000000100007819 */ /* 0x002fc400000006ff */
[----:B---3--:R-:W-:Y:S02]  /*0090*/  SHF.R.S32.HI R3, RZ, 0x16, R5 ;  /* 0x00000016ff037819 */ /* 0x008fe40000011405 */
[----:B------:R-:W-:Y:S02]  /*00a0*/  LOP3.LUT R0, R0, 0x1fe, RZ, 0xc0, !PT ;  /* 0x000001fe00007812 */ /* 0x000fe400078ec0ff */
[----:B------:R-:W-:Y:S02]  /*00b0*/  SGXT R3, R3, 0x1 ;  /* 0x000000010303781a */ /* 0x000fe40000000200 */
[----:B------:R-:W-:Y:S02]  /*00c0*/  LEA R0, R5, R0, 0x9 ;  /* 0x0000000005007211 */ /* 0x000fe400078e48ff */
[----:B------:R-:W1:Y:S02]  /*00d0*/  LDC.64 R4, c[0x0][0x238] ;  /* 0x00008e00ff047b82 */ /* 0x000e640000000a00 */
[----:B------:R-:W-:-:S04]  /*00e0*/  LEA.HI R3, R3, R0, RZ, 0xc ;  /* 0x0000000003037211 */ /* 0x000fc800078f60ff */
[----:B------:R-:W-:-:S04]  /*00f0*/  SHF.R.S32.HI R3, RZ, 0xc, R3 ;  /* 0x0000000cff037819 */ /* 0x000fc80000011403 */
[----:B------:R-:W-:-:S04]  /*0100*/  LEA.HI R2, R3, R3, RZ, 0x6 ;  /* 0x0000000303027211 */ /* 0x000fc800078f30ff */
[----:B------:R-:W-:-:S04]  /*0110*/  LOP3.LUT R2, R2, 0xffffffc0, RZ, 0xc0, !PT ;  /* 0xffffffc002027812 */ /* 0x000fc800078ec0ff */
[----:B------:R-:W-:Y:S02]  /*0120*/  IADD3 R19, R3, -R2, RZ ;  /* 0x8000000203137210 */ /* 0x000fe40007ffe0ff */
[----:B------:R-:W3:Y:S03]  /*0130*/  LDC.64 R2, c[0x0][0x210] ;  /* 0x00008400ff027b82 */ /* 0x000ee60000000a00 */
[----:B--2---:R-:W-:-:S05]  /*0140*/  IMAD.WIDE R14, R19, 0x4, R14 ;  /* 0x00000004130e7825 */ /* 0x004fca00078e020e */
[----:B------:R2:W2:Y:S01]  /*0150*/  LDG.E.EL R18, desc[UR4][R14.64] ;  /* 0x000000040e127981 */ /* 0x0004a2000c2e1900 */
[----:B----4-:R-:W-:-:S04]  /*0160*/  IMAD.WIDE R10, R19, 0x4, R10 ;  /* 0x00000004130a7825 */ /* 0x010fc800078e020a */
[----:B-----5:R-:W-:Y:S01]  /*0170*/  IMAD.WIDE R12, R19, 0x4, R12 ;  /* 0x00000004130c7825 */ /* 0x020fe200078e020c */
[----:B------:R4:W5:Y:S04]  /*0180*/  LDG.E.EL R8, desc[UR4][R10.64] ;  /* 0x000000040a087981 */ /* 0x000968000c2e1900 */
[----:B------:R-:W5:Y:S01]  /*0190*/  LDG.E.EL R9, desc[UR4][R12.64] ;  /* 0x000000040c097981 */ /* 0x000f62000c2e1900 */
[----:B---3--:R-:W-:-:S05]  /*01a0*/  IMAD.WIDE R2, R0, 0x4, R2 ;  /* 0x0000000400027825 */ /* 0x008fca00078e0202 */
[----:B------:R-:W5:Y:S01]  /*01b0*/  LDG.E.64 R6, desc[UR4][R2.64] ;  /* 0x0000000402067981 */ /* 0x000f62000c1e1b00 */
[----:B0-2---:R-:W-:-:S04]  /*01c0*/  IMAD.WIDE R14, R19, 0x4, R16 ;  /* 0x00000004130e7825 */ /* 0x005fc800078e0210 */
[----:B-1----:R-:W-:Y:S02]  /*01d0*/  IMAD.WIDE R16, R19, 0x4, R4 ;  /* 0x0000000413107825 */ /* 0x002fe400078e0204 */
[----:B------:R-:W2:Y:S01]  /*01e0*/  LDG.E.EL R14, desc[UR4][R14.64] ;  /* 0x000000040e0e7981 */ /* 0x000ea2000c2e1900 */
[----:B----4-:R-:W-:Y:S01]  /*01f0*/  HFMA2.MMA R10, -RZ, RZ, 1.625, 0 ;  /* 0x3e800000ff0a7435 */ /* 0x010fe200000001ff */
[----:B------:R-:W0:Y:S02]  /*0200*/  LDC.64 R4, c[0x0][0x240] ;  /* 0x00009000ff047b82 */ /* 0x000e240000000a00 */
[----:B------:R-:W2:Y:S01]  /*0210*/  LDG.E.EL R17, desc[UR4][R16.64] ;  /* 0x0000000410117981 */ /* 0x000ea2000c2e1900 */
[----:B0-----:R-:W-:-:S04]  /*0220*/  IMAD.WIDE R4, R0, 0x4, R4 ;  /* 0x0000000400047825 */ /* 0x001fc800078e0204 */
[----:B------:R-:W-:-:S04]  /*0230*/  FADD R18, R18, 9.9999997473787516356e-06 ;  /* 0x3727c5ac12127421 */ /* 0x000fc80000000000 */
[----:B------:R-:W0:Y:S02]  /*0240*/  MUFU.SQRT R19, R18 ;  /* 0x0000001200137308 */ /* 0x000e240000002000 */
[C---:B0-----:R-:W-:Y:S02]  /*0250*/  FSETP.GT.AND P0, PT, R19.reuse, 8.50705917302346158658e+37, PT ;  /* 0x7e8000001300780b */ /* 0x041fe40003f04000 */
[----:B------:R-:W-:-:S11]  /*0260*/  FSETP.GEU.AND P1, PT, R19, 1.175494350822287508e-38, PT ;  /* 0x008000001300780b */ /* 0x000fd60003f2e000 */
[----:B------:R-:W-:-:S04]  /*0270*/  @P0 FMUL R19, R19, 0.25 ;  /* 0x3e80000013130820 */ /* 0x000fc80000400000 */
[----:B------:R-:W-:-:S06]  /*0280*/  @!P1 FMUL R19, R19, 16777216 ;  /* 0x4b80000013139820 */ /* 0x000fcc0000400000 */
[----:B------:R-:W0:Y:S01]  /*0290*/  MUFU.RCP R19, R19 ;  /* 0x0000001300137308 */ /* 0x000e220000001000 */
[----:B------:R-:W-:Y:S01]  /*02a0*/  FSEL R10, R10, 1, P0 ;  /* 0x3f8000000a0a7808 */ /* 0x000fe20000000000 */
[--C-:B-----5:R-:W-:Y:S01]  /*02b0*/  FADD R6, R6, R8.reuse ;  /* 0x0000000806067221 */ /* 0x120fe20000000000 */
[----:B------:R-:W-:-:S03]  /*02c0*/  FADD R7, R7, R8 ;  /* 0x0000000807077221 */ /* 0x000fc60000000000 */
[----:B------:R-:W-:Y:S01]  /*02d0*/  @!P1 FMUL R10, R10, 16777216 ;  /* 0x4b8000000a0a9820 */ /* 0x000fe20000400000 */
[C---:B------:R-:W-:Y:S01]  /*02e0*/  FADD R8, -R9.reuse, R6 ;  /* 0x0000000609087221 */ /* 0x040fe20000000100 */
[----:B------:R-:W-:Y:S02]  /*02f0*/  FADD R9, -R9, R7 ;  /* 0x0000000709097221 */ /* 0x000fe40000000100 */
[----:B0-----:R-:W-:-:S04]  /*0300*/  FMUL R10, R19, R10 ;  /* 0x0000000a130a7220 */ /* 0x001fc80000400000 */
[-C--:B------:R-:W-:Y:S01]  /*0310*/  FMUL R8, R8, R10.reuse ;  /* 0x0000000a08087220 */ /* 0x080fe20000400000 */
[----:B------:R-:W-:-:S03]  /*0320*/  FMUL R10, R9, R10 ;  /* 0x0000000a090a7220 */ /* 0x000fc60000400000 */
[C-C-:B--2---:R-:W-:Y:S01]  /*0330*/  FFMA R8, R14.reuse, R8, R17.reuse ;  /* 0x000000080e087223 */ /* 0x144fe20000000011 */
[----:B------:R-:W-:Y:S01]  /*0340*/  FFMA R9, R14, R10, R17 ;  /* 0x0000000a0e097223 */ /* 0x000fe20000000011 */
[----:B------:R-:W-:Y:S04]  /*0350*/  STG.E.64 desc[UR4][R2.64], R6 ;  /* 0x0000000602007986 */ /* 0x000fe8000c101b04 */
[----:B------:R-:W-:Y:S01]  /*0360*/  STG.E.64 desc[UR4][R4.64], R8 ;  /* 0x0000000804007986 */ /* 0x000fe2000c101b04 */
[----:B------:R-:W-:Y:S05]  /*0370*/  EXIT ;  /* 0x000000000000794d */ /* 0x000fea0003800000 */
.L_x_0:
[----:B------:R-:W-:-:S00]  /*0380*/  BRA `(.L_x_0) ;  /* 0xfffffffc00fc7947 */ /* 0x000fc0000383ffff */
[----:B------:R-:W-:-:S00]  /*0390*/  NOP ;  /* 0x0000000000007918 */ /* 0x000fc00000000000 */
        /* <DEDUP_REMOVED lines=14> */
.L_x_1:


//--------------------- .nv.global.init           --------------------------
	.section	.nv.global.init,"aw",@progbits
.nv.global.init:
	.type		_$_str,@object
	.size		_$_str,(_$_str_$_2 - _$_str)
_$_str:
        /*0000*/ 	.byte	0x5f, 0x5f, 0x43, 0x55, 0x44, 0x41, 0x5f, 0x46, 0x54, 0x5a, 0x00
	.type		_$_str_$_2,@object
	.size		_$_str_$_2,(.L_1 - _$_str_$_2)
_$_str_$_2:
        /*000b*/ 	.byte	0x5f, 0x5f, 0x43, 0x55, 0x44, 0x41, 0x5f, 0x50, 0x52, 0x45, 0x43, 0x5f, 0x53, 0x51, 0x52, 0x54
        /*001b*/ 	.byte	0x00
.L_1:


//--------------------- .nv.constant0.triton_poi_fused__native_batch_norm_legit_no_training_convolution_7 --------------------------
	.section	.nv.constant0.triton_poi_fused__native_batch_norm_legit_no_training_convolution_7,"a",@progbits
	.sectionflags	@""
	.align	4
.nv.constant0.triton_poi_fused__native_batch_norm_legit_no_training_convolution_7:
	.zero		588
